	.headerflags	@"EF_CUDA_TEXMODE_UNIFIED EF_CUDA_64BIT_ADDRESS EF_CUDA_ACCELERATORS EF_CUDA_SM90 EF_CUDA_VIRTUAL_SM(EF_CUDA_SM90)"
	.elftype	@"ET_EXEC"


//--------------------- .nv.info                  --------------------------
	.section	.nv.info,"",@"SHT_CUDA_INFO"
	.align	4


	//----- nvinfo : EIATTR_REGCOUNT
	.align		4
        /*0000*/ 	.byte	0x04, 0x2f
        /*0002*/ 	.short	(.L_1 - .L_0)
	.align		4
.L_0:
        /*0004*/ 	.word	index@(triton_red_fused__softmax_1)
        /*0008*/ 	.word	0x00000016


	//----- nvinfo : EIATTR_MIN_STACK_SIZE
	.align		4
.L_1:
        /*000c*/ 	.byte	0x04, 0x12
        /*000e*/ 	.short	(.L_3 - .L_2)
	.align		4
.L_2:
        /*0010*/ 	.word	index@(triton_red_fused__softmax_1)
        /*0014*/ 	.word	0x00000000


	//----- nvinfo : EIATTR_FRAME_SIZE
	.align		4
.L_3:
        /*0018*/ 	.byte	0x04, 0x11
        /*001a*/ 	.short	(.L_5 - .L_4)
	.align		4
.L_4:
        /*001c*/ 	.word	index@(triton_red_fused__softmax_1)
        /*0020*/ 	.word	0x00000000


	//----- nvinfo : EIATTR_MIN_STACK_SIZE
	.align		4
.L_5:
        /*0024*/ 	.byte	0x04, 0x12
        /*0026*/ 	.short	(.L_7 - .L_6)
	.align		4
.L_6:
        /*0028*/ 	.word	index@(triton_red_fused__softmax_1)
        /*002c*/ 	.word	0x00000000
.L_7:


//--------------------- .nv.info.triton_red_fused__softmax_1 --------------------------
	.section	.nv.info.triton_red_fused__softmax_1,"",@"SHT_CUDA_INFO"
	.sectionflags	@""
	.align	4


	//----- nvinfo : EIATTR_CUDA_API_VERSION
	.align		4
        /*0000*/ 	.byte	0x04, 0x37
        /*0002*/ 	.short	(.L_9 - .L_8)
.L_8:
        /*0004*/ 	.word	0x0000007c


	//----- nvinfo : EIATTR_KPARAM_INFO
	.align		4
.L_9:
        /*0008*/ 	.byte	0x04, 0x17
        /*000a*/ 	.short	(.L_11 - .L_10)
.L_10:
        /*000c*/ 	.word	0x00000000
        /*0010*/ 	.short	0x0002
        /*0012*/ 	.short	0x000c
        /*0014*/ 	.byte	0x00, 0xf0, 0x11, 0x00


	//----- nvinfo : EIATTR_KPARAM_INFO
	.align		4
.L_11:
        /*0018*/ 	.byte	0x04, 0x17
        /*001a*/ 	.short	(.L_13 - .L_12)
.L_12:
        /*001c*/ 	.word	0x00000000
        /*0020*/ 	.short	0x0001
        /*0022*/ 	.short	0x0008
        /*0024*/ 	.byte	0x00, 0xf0, 0x11, 0x00


	//----- nvinfo : EIATTR_KPARAM_INFO
	.align		4
.L_13:
        /*0028*/ 	.byte	0x04, 0x17
        /*002a*/ 	.short	(.L_15 - .L_14)
.L_14:
        /*002c*/ 	.word	0x00000000
        /*0030*/ 	.short	0x0000
        /*0032*/ 	.short	0x0000
        /*0034*/ 	.byte	0x00, 0xf4, 0x21, 0x00


	//----- nvinfo : EIATTR_SPARSE_MMA_MASK
	.align		4
.L_15:
        /*0038*/ 	.byte	0x03, 0x50
        /*003a*/ 	.short	0x0000


	//----- nvinfo : EIATTR_MAXREG_COUNT
	.align		4
        /*003c*/ 	.byte	0x03, 0x1b
        /*003e*/ 	.short	0x0080


	//----- nvinfo : EIATTR_COOP_GROUP_MASK_REGIDS
	.align		4
        /*0040*/ 	.byte	0x04, 0x29
        /*0042*/ 	.short	(.L_17 - .L_16)


	//   ....[0]....
.L_16:
        /*0044*/ 	.word	0xffffffff


	//   ....[1]....
        /*0048*/ 	.word	0xffffffff


	//   ....[2]....
        /*004c*/ 	.word	0xffffffff


	//   ....[3]....
        /*0050*/ 	.word	0xffffffff


	//   ....[4]....
        /*0054*/ 	.word	0xffffffff


	//   ....[5]....
        /*0058*/ 	.word	0xffffffff


	//   ....[6]....
        /*005c*/ 	.word	0xffffffff


	//   ....[7]....
        /*0060*/ 	.word	0xffffffff


	//   ....[8]....
        /*0064*/ 	.word	0xffffffff


	//   ....[9]....
        /*0068*/ 	.word	0xffffffff


	//   ....[10]....
        /*006c*/ 	.word	0xffffffff


	//   ....[11]....
        /*0070*/ 	.word	0xffffffff


	//   ....[12]....
        /*0074*/ 	.word	0xffffffff


	//   ....[13]....
        /*0078*/ 	.word	0xffffffff


	//   ....[14]....
        /*007c*/ 	.word	0xffffffff


	//   ....[15]....
        /*0080*/ 	.word	0xffffffff


	//   ....[16]....
        /*0084*/ 	.word	0xffffffff


	//   ....[17]....
        /*0088*/ 	.word	0xffffffff


	//----- nvinfo : EIATTR_COOP_GROUP_INSTR_OFFSETS
	.align		4
.L_17:
        /*008c*/ 	.byte	0x04, 0x28
        /*008e*/ 	.short	(.L_19 - .L_18)


	//   ....[0]....
.L_18:
        /*0090*/ 	.word	0x00000270


	//   ....[1]....
        /*0094*/ 	.word	0x000002b0


	//   ....[2]....
        /*0098*/ 	.word	0x000002f0


	//   ....[3]....
        /*009c*/ 	.word	0x00000330


	//   ....[4]....
        /*00a0*/ 	.word	0x00000380


	//   ....[5]....
        /*00a4*/ 	.word	0x000003e0


	//   ....[6]....
        /*00a8*/ 	.word	0x00000440


	//   ....[7]....
        /*00ac*/ 	.word	0x00000480


	//   ....[8]....
        /*00b0*/ 	.word	0x000004d0


	//   ....[9]....
        /*00b4*/ 	.word	0x00000920


	//   ....[10]....
        /*00b8*/ 	.word	0x00000940


	//   ....[11]....
        /*00bc*/ 	.word	0x00000960


	//   ....[12]....
        /*00c0*/ 	.word	0x00000980


	//   ....[13]....
        /*00c4*/ 	.word	0x000009a0


	//   ....[14]....
        /*00c8*/ 	.word	0x000009f0


	//   ....[15]....
        /*00cc*/ 	.word	0x00000a10


	//   ....[16]....
        /*00d0*/ 	.word	0x00000a30


	//   ....[17]....
        /*00d4*/ 	.word	0x00000a50


	//----- nvinfo : EIATTR_EXIT_INSTR_OFFSETS
	.align		4
.L_19:
        /*00d8*/ 	.byte	0x04, 0x1c
        /*00da*/ 	.short	(.L_21 - .L_20)


	//   ....[0]....
.L_20:
        /*00dc*/ 	.word	0x00000fb0


	//----- nvinfo : EIATTR_REQNTID
	.align		4
.L_21:
        /*00e0*/ 	.byte	0x04, 0x10
        /*00e2*/ 	.short	(.L_23 - .L_22)
.L_22:
        /*00e4*/ 	.word	0x00000200
        /*00e8*/ 	.word	0x00000001
        /*00ec*/ 	.word	0x00000001


	//----- nvinfo : EIATTR_CBANK_PARAM_SIZE
	.align		4
.L_23:
        /*00f0*/ 	.byte	0x03, 0x19
        /*00f2*/ 	.short	0x0010


	//----- nvinfo : EIATTR_PARAM_CBANK
	.align		4
        /*00f4*/ 	.byte	0x04, 0x0a
        /*00f6*/ 	.short	(.L_25 - .L_24)
	.align		4
.L_24:
        /*00f8*/ 	.word	index@(.nv.constant0.triton_red_fused__softmax_1)
        /*00fc*/ 	.short	0x0210
        /*00fe*/ 	.short	0x0010


	//----- nvinfo : EIATTR_SW_WAR
	.align		4
.L_25:
        /*0100*/ 	.byte	0x04, 0x36
        /*0102*/ 	.short	(.L_27 - .L_26)
.L_26:
        /*0104*/ 	.word	0x00000008
.L_27:


//--------------------- .nv.callgraph             --------------------------
	.section	.nv.callgraph,"",@"SHT_CUDA_CALLGRAPH"
	.align	4
	.sectionentsize	8
	.align		4
        /*0000*/ 	.word	0x00000000
	.align		4
        /*0004*/ 	.word	0xffffffff
	.align		4
        /*0008*/ 	.word	0x00000000
	.align		4
        /*000c*/ 	.word	0xfffffffe
	.align		4
        /*0010*/ 	.word	0x00000000
	.align		4
        /*0014*/ 	.word	0xfffffffd
	.align		4
        /*0018*/ 	.word	0x00000000
	.align		4
        /*001c*/ 	.word	0xfffffffc


//--------------------- .text.triton_red_fused__softmax_1 --------------------------
	.section	.text.triton_red_fused__softmax_1,"ax",@progbits
	.sectionflags	@"SHF_BARRIERS=1"
	.align	128
        .global         triton_red_fused__softmax_1
        .type           triton_red_fused__softmax_1,@function
        .size           triton_red_fused__softmax_1,(.L_x_1 - triton_red_fused__softmax_1)
        .other          triton_red_fused__softmax_1,@"STO_CUDA_ENTRY STV_DEFAULT"
triton_red_fused__softmax_1:
.text.triton_red_fused__softmax_1:
[----:B------:R-:W-:Y:S01]  /*0000*/  LDC R1, c[0x0][0x28] ;  /* 0x00000a00ff017b82 */ /* 0x000fe20000000800 */
[----:B------:R-:W1:Y:S07]  /*0010*/  S2R R16, SR_TID.X ;  /* 0x0000000000107919 */ /* 0x000e6e0000002100 */
[----:B------:R-:W2:Y:S01]  /*0020*/  LDC.64 R2, c[0x0][0x210] ;  /* 0x00008400ff027b82 */ /* 0x000ea20000000a00 */
[----:B------:R-:W-:Y:S01]  /*0030*/  ULDC.64 UR6, c[0x0][0x208] ;  /* 0x0000820000067ab9 */ /* 0x000fe20000000a00 */
[----:B------:R-:W3:Y:S01]  /*0040*/  S2R R5, SR_CTAID.X ;  /* 0x0000000000057919 */ /* 0x000ee20000002500 */
[----:B-1----:R-:W-:-:S04]  /*0050*/  SHF.L.U32 R0, R16, 0x2, RZ ;  /* 0x0000000210007819 */ /* 0x002fc800000006ff */
[----:B------:R-:W-:-:S04]  /*0060*/  LOP3.LUT R4, R0, 0x7fc, RZ, 0xc0, !PT ;  /* 0x000007fc00047812 */ /* 0x000fc800078ec0ff */
[----:B---3--:R-:W-:-:S05]  /*0070*/  LEA R5, R5, R4, 0xc ;  /* 0x0000000405057211 */ /* 0x008fca00078e60ff */
[----:B--2---:R-:W-:-:S05]  /*0080*/  IMAD.WIDE R2, R5, 0x4, R2 ;  /* 0x0000000405027825 */ /* 0x004fca00078e0202 */
[----:B------:R-:W2:Y:S04]  /*0090*/  LDG.E.EL.128 R4, desc[UR6][R2.64] ;  /* 0x0000000602047981 */ /* 0x000ea8000c2e1d00 */
[----:B------:R-:W3:Y:S01]  /*00a0*/  LDG.E.EL.128 R8, desc[UR6][R2.64+0x2000] ;  /* 0x0020000602087981 */ /* 0x000ee2000c2e1d00 */
[----:B------:R-:W1:Y:S01]  /*00b0*/  S2UR UR5, SR_CgaCtaId ;  /* 0x00000000000579c3 */ /* 0x000e620000008800 */
[----:B------:R-:W-:Y:S01]  /*00c0*/  UMOV UR4, 0x400 ;  /* 0x0000040000047882 */ /* 0x000fe20000000000 */
[----:B------:R-:W-:-:S04]  /*00d0*/  SHF.R.U32.HI R13, RZ, 0x3, R16 ;  /* 0x00000003ff0d7819 */ /* 0x000fc80000011610 */
[----:B------:R-:W-:Y:S01]  /*00e0*/  LOP3.LUT R13, R13, 0x3c, RZ, 0xc0, !PT ;  /* 0x0000003c0d0d7812 */ /* 0x000fe200078ec0ff */
[----:B-1----:R-:W-:Y:S01]  /*00f0*/  UPRMT UR4, UR5, 0x654, UR4 ;  /* 0x0000065405047896 */ /* 0x002fe20008000004 */
[C---:B--2---:R-:W-:Y:S02]  /*0100*/  FSETP.NAN.AND P2, PT, R4.reuse, R4, PT ;  /* 0x000000040400720b */ /* 0x044fe40003f48000 */
[C---:B------:R-:W-:Y:S02]  /*0110*/  FSETP.NAN.AND P3, PT, R5.reuse, R5, PT ;  /* 0x000000050500720b */ /* 0x040fe40003f68000 */
[----:B---3--:R-:W-:Y:S02]  /*0120*/  FSETP.GT.AND P0, PT, R4, R8, PT ;  /* 0x000000080400720b */ /* 0x008fe40003f04000 */
[----:B------:R-:W-:-:S07]  /*0130*/  FSETP.GT.AND P1, PT, R5, R9, PT ;  /* 0x000000090500720b */ /* 0x000fce0003f24000 */
[----:B------:R-:W-:Y:S02]  /*0140*/  @!P2 SEL R4, R4, R8, P0 ;  /* 0x000000080404a207 */ /* 0x000fe40000000000 */
[----:B------:R-:W-:Y:S02]  /*0150*/  @!P3 SEL R5, R5, R9, P1 ;  /* 0x000000090505b207 */ /* 0x000fe40000800000 */
[----:B------:R-:W-:Y:S02]  /*0160*/  FSETP.NAN.AND P1, PT, R6, R6, PT ;  /* 0x000000060600720b */ /* 0x000fe40003f28000 */
[C---:B------:R-:W-:Y:S02]  /*0170*/  FSETP.GT.AND P0, PT, R4.reuse, R5, PT ;  /* 0x000000050400720b */ /* 0x040fe40003f04000 */
[----:B------:R-:W-:Y:S02]  /*0180*/  FSETP.NAN.AND P2, PT, R4, R4, PT ;  /* 0x000000040400720b */ /* 0x000fe40003f48000 */
[----:B------:R-:W-:-:S09]  /*0190*/  FSETP.NAN.AND P3, PT, R7, R7, PT ;  /* 0x000000070700720b */ /* 0x000fd20003f68000 */
[----:B------:R-:W-:Y:S02]  /*01a0*/  @!P0 FSEL R4, R4, R5, P2 ;  /* 0x0000000504048208 */ /* 0x000fe40001000000 */
[----:B------:R-:W-:Y:S02]  /*01b0*/  FSETP.GT.AND P0, PT, R6, R10, PT ;  /* 0x0000000a0600720b */ /* 0x000fe40003f04000 */
[----:B------:R-:W-:Y:S02]  /*01c0*/  FSETP.NAN.AND P2, PT, R4, R4, PT ;  /* 0x000000040400720b */ /* 0x000fe40003f48000 */
[----:B------:R-:W-:Y:S02]  /*01d0*/  @!P1 FSEL R6, R6, R10, P0 ;  /* 0x0000000a06069208 */ /* 0x000fe40000000000 */
[----:B------:R-:W-:Y:S02]  /*01e0*/  FSETP.GT.AND P1, PT, R7, R11, PT ;  /* 0x0000000b0700720b */ /* 0x000fe40003f24000 */
[----:B------:R-:W-:-:S02]  /*01f0*/  FSETP.GT.AND P0, PT, R4, R6, PT ;  /* 0x000000060400720b */ /* 0x000fc40003f04000 */
[----:B------:R-:W-:-:S05]  /*0200*/  @!P3 FSEL R7, R7, R11, P1 ;  /* 0x0000000b0707b208 */ /* 0x000fca0000800000 */
[----:B------:R-:W-:Y:S02]  /*0210*/  @!P2 FSEL R4, R4, R6, P0 ;  /* 0x000000060404a208 */ /* 0x000fe40000000000 */
[----:B------:R-:W-:Y:S02]  /*0220*/  LOP3.LUT P2, RZ, R16, 0x1f, RZ, 0xc0, !PT ;  /* 0x0000001f10ff7812 */ /* 0x000fe4000784c0ff */
[C---:B------:R-:W-:Y:S02]  /*0230*/  FSETP.GT.AND P0, PT, R4.reuse, R7, PT ;  /* 0x000000070400720b */ /* 0x040fe40003f04000 */
[----:B------:R-:W-:-:S11]  /*0240*/  FSETP.NAN.AND P1, PT, R4, R4, PT ;  /* 0x000000040400720b */ /* 0x000fd60003f28000 */
[----:B------:R-:W-:-:S04]  /*0250*/  @!P0 FSEL R4, R4, R7, P1 ;  /* 0x0000000704048208 */ /* 0x000fc80000800000 */
[C---:B------:R-:W-:Y:S01]  /*0260*/  FSETP.NAN.AND P1, PT, R4.reuse, R4, PT ;  /* 0x000000040400720b */ /* 0x040fe20003f28000 */
[----:B------:R-:W1:Y:S02]  /*0270*/  SHFL.BFLY PT, R5, R4, 0x10, 0x1f ;  /* 0x0e001f0004057f89 */ /* 0x000e6400000e0000 */
[----:B-1----:R-:W-:-:S10]  /*0280*/  FSETP.GT.AND P0, PT, R4, R5, PT ;  /* 0x000000050400720b */ /* 0x002fd40003f04000 */
[----:B------:R-:W-:-:S04]  /*0290*/  @!P1 FSEL R4, R4, R5, P0 ;  /* 0x0000000504049208 */ /* 0x000fc80000000000 */
[C---:B------:R-:W-:Y:S01]  /*02a0*/  FSETP.NAN.AND P1, PT, R4.reuse, R4, PT ;  /* 0x000000040400720b */ /* 0x040fe20003f28000 */
[----:B------:R-:W1:Y:S02]  /*02b0*/  SHFL.BFLY PT, R5, R4, 0x8, 0x1f ;  /* 0x0d001f0004057f89 */ /* 0x000e6400000e0000 */
[----:B-1----:R-:W-:-:S13]  /*02c0*/  FSETP.GT.AND P0, PT, R4, R5, PT ;  /* 0x000000050400720b */ /* 0x002fda0003f04000 */
        /* <DEDUP_REMOVED lines=8> */
[----:B------:R-:W-:Y:S02]  /*0350*/  @!P0 FSEL R4, R4, R5, P1 ;  /* 0x0000000504048208 */ /* 0x000fe40000800000 */
[----:B------:R-:W-:Y:S02]  /*0360*/  ISETP.GE.AND P1, PT, R16, 0x10, PT ;  /* 0x000000101000780c */ /* 0x000fe40003f26270 */
[C---:B------:R-:W-:Y:S01]  /*0370*/  FSETP.NAN.AND P3, PT, R4.reuse, R4, PT ;  /* 0x000000040400720b */ /* 0x040fe20003f68000 */
[----:B------:R-:W1:Y:S02]  /*0380*/  SHFL.BFLY PT, R5, R4, 0x1, 0x1f ;  /* 0x0c201f0004057f89 */ /* 0x000e6400000e0000 */
[----:B-1----:R-:W-:-:S13]  /*0390*/  FSETP.GT.AND P0, PT, R4, R5, PT ;  /* 0x000000050400720b */ /* 0x002fda0003f04000 */
[----:B------:R-:W-:-:S05]  /*03a0*/  @!P0 SEL R4, R4, R5, P3 ;  /* 0x0000000504048207 */ /* 0x000fca0001800000 */
[----:B------:R-:W-:Y:S01]  /*03b0*/  @!P2 STS [R13+UR4], R4 ;  /* 0x000000040d00a988 */ /* 0x000fe20008000804 */
[----:B------:R-:W-:Y:S06]  /*03c0*/  BAR.SYNC.DEFER_BLOCKING 0x0 ;  /* 0x0000000000007b1d */ /* 0x000fec0000010000 */
[----:B------:R-:W1:Y:S04]  /*03d0*/  @!P1 LDS R14, [R0+UR4] ;  /* 0x00000004000e9984 */ /* 0x000e680008000800 */
[----:B-1----:R-:W1:Y:S01]  /*03e0*/  SHFL.BFLY PT, R5, R14, 0x8, 0x1f ;  /* 0x0d001f000e057f89 */ /* 0x002e6200000e0000 */
[----:B------:R-:W-:-:S02]  /*03f0*/  FSETP.NAN.AND P3, PT, R14, R14, PT ;  /* 0x0000000e0e00720b */ /* 0x000fc40003f68000 */
[----:B-1----:R-:W-:-:S04]  /*0400*/  FSETP.GT.AND P0, PT, R14, R5, PT ;  /* 0x000000050e00720b */ /* 0x002fc80003f04000 */
[----:B------:R-:W-:-:S04]  /*0410*/  FSEL R5, R14, R5, P0 ;  /* 0x000000050e057208 */ /* 0x000fc80000000000 */
[----:B------:R-:W-:-:S04]  /*0420*/  FSEL R15, R14, R5, P3 ;  /* 0x000000050e0f7208 */ /* 0x000fc80001800000 */
        /* <DEDUP_REMOVED lines=8> */
[C---:B------:R-:W-:Y:S02]  /*04b0*/  LOP3.LUT P0, RZ, R16.reuse, 0xf, RZ, 0xc0, !PT ;  /* 0x0000000f10ff7812 */ /* 0x040fe4000780c0ff */
[C---:B------:R-:W-:Y:S01]  /*04c0*/  FSETP.NAN.AND P4, PT, R15.reuse, R15, PT ;  /* 0x0000000f0f00720b */ /* 0x040fe20003f88000 */
[----:B------:R-:W1:Y:S01]  /*04d0*/  SHFL.BFLY PT, R4, R15, 0x1, 0x1f ;  /* 0x0c201f000f047f89 */ /* 0x000e6200000e0000 */
[----:B------:R-:W-:Y:S02]  /*04e0*/  ISETP.LT.AND P0, PT, R16, 0x10, !P0 ;  /* 0x000000101000780c */ /* 0x000fe40004701270 */
[----:B-1----:R-:W-:-:S13]  /*04f0*/  FSETP.GT.AND P3, PT, R15, R4, PT ;  /* 0x000000040f00720b */ /* 0x002fda0003f64000 */
[----:B------:R-:W-:-:S05]  /*0500*/  @!P3 SEL R15, R15, R4, P4 ;  /* 0x000000040f0fb207 */ /* 0x000fca0002000000 */
[----:B------:R-:W-:Y:S01]  /*0510*/  @P0 STS [R0+UR4], R15 ;  /* 0x0000000f00000988 */ /* 0x000fe20008000804 */
[----:B------:R-:W-:Y:S06]  /*0520*/  BAR.SYNC.DEFER_BLOCKING 0x0 ;  /* 0x0000000000007b1d */ /* 0x000fec0000010000 */
[----:B------:R-:W2:Y:S04]  /*0530*/  LDG.E.EL.128 R8, desc[UR6][R2.64] ;  /* 0x0000000602087981 */ /* 0x000ea8000c2e1d00 */
[----:B------:R-:W3:Y:S04]  /*0540*/  LDG.E.EL.128 R4, desc[UR6][R2.64+0x2000] ;  /* 0x0020000602047981 */ /* 0x000ee8000c2e1d00 */
[----:B------:R-:W2:Y:S01]  /*0550*/  LDS R14, [UR4] ;  /* 0x00000004ff0e7984 */ /* 0x000ea20008000800 */
[----:B------:R-:W-:Y:S01]  /*0560*/  BAR.SYNC.DEFER_BLOCKING 0x0 ;  /* 0x0000000000007b1d */ /* 0x000fe20000010000 */
[C---:B--2---:R-:W-:Y:S01]  /*0570*/  FADD R8, -R14.reuse, R8 ;  /* 0x000000080e087221 */ /* 0x044fe20000000100 */
[C---:B------:R-:W-:Y:S01]  /*0580*/  FADD R9, -R14.reuse, R9 ;  /* 0x000000090e097221 */ /* 0x040fe20000000100 */
[C---:B------:R-:W-:Y:S01]  /*0590*/  FADD R10, -R14.reuse, R10 ;  /* 0x0000000a0e0a7221 */ /* 0x040fe20000000100 */
[C---:B------:R-:W-:Y:S01]  /*05a0*/  FADD R11, -R14.reuse, R11 ;  /* 0x0000000b0e0b7221 */ /* 0x040fe20000000100 */
[----:B---3--:R-:W-:Y:S01]  /*05b0*/  FADD R4, -R14, R4 ;  /* 0x000000040e047221 */ /* 0x008fe20000000100 */
[----:B------:R-:W-:Y:S01]  /*05c0*/  FMUL R8, R8, 1.4426950216293334961 ;  /* 0x3fb8aa3b08087820 */ /* 0x000fe20000400000 */
[----:B------:R-:W-:Y:S01]  /*05d0*/  FMUL R9, R9, 1.4426950216293334961 ;  /* 0x3fb8aa3b09097820 */ /* 0x000fe20000400000 */
[----:B------:R-:W-:Y:S01]  /*05e0*/  FADD R5, -R14, R5 ;  /* 0x000000050e057221 */ /* 0x000fe20000000100 */
[----:B------:R-:W-:Y:S01]  /*05f0*/  FMUL R4, R4, 1.4426950216293334961 ;  /* 0x3fb8aa3b04047820 */ /* 0x000fe20000400000 */
[----:B------:R-:W-:Y:S01]  /*0600*/  FMUL R10, R10, 1.4426950216293334961 ;  /* 0x3fb8aa3b0a0a7820 */ /* 0x000fe20000400000 */
[----:B------:R-:W-:Y:S01]  /*0610*/  FSETP.GEU.AND P5, PT, R8, -126, PT ;  /* 0xc2fc00000800780b */ /* 0x000fe20003fae000 */
[----:B------:R-:W-:Y:S01]  /*0620*/  FMUL R15, R5, 1.4426950216293334961 ;  /* 0x3fb8aa3b050f7820 */ /* 0x000fe20000400000 */
[----:B------:R-:W-:Y:S01]  /*0630*/  FSETP.GEU.AND P3, PT, R9, -126, PT ;  /* 0xc2fc00000900780b */ /* 0x000fe20003f6e000 */
[----:B------:R-:W-:Y:S01]  /*0640*/  FADD R6, -R14, R6 ;  /* 0x000000060e067221 */ /* 0x000fe20000000100 */
[----:B------:R-:W-:Y:S01]  /*0650*/  FSETP.GEU.AND P6, PT, R4, -126, PT ;  /* 0xc2fc00000400780b */ /* 0x000fe20003fce000 */
[----:B------:R-:W-:Y:S01]  /*0660*/  FMUL R11, R11, 1.4426950216293334961 ;  /* 0x3fb8aa3b0b0b7820 */ /* 0x000fe20000400000 */
[----:B------:R-:W-:Y:S01]  /*0670*/  FSETP.GEU.AND P4, PT, R15, -126, PT ;  /* 0xc2fc00000f00780b */ /* 0x000fe20003f8e000 */
[----:B------:R-:W-:Y:S01]  /*0680*/  FMUL R16, R6, 1.4426950216293334961 ;  /* 0x3fb8aa3b06107820 */ /* 0x000fe20000400000 */
[----:B------:R-:W-:-:S04]  /*0690*/  FADD R7, -R14, R7 ;  /* 0x000000070e077221 */ /* 0x000fc80000000100 */
[----:B------:R-:W-:Y:S01]  /*06a0*/  FMUL R17, R7, 1.4426950216293334961 ;  /* 0x3fb8aa3b07117820 */ /* 0x000fe20000400000 */
[----:B------:R-:W-:Y:S02]  /*06b0*/  @!P5 FMUL R8, R8, 0.5 ;  /* 0x3f0000000808d820 */ /* 0x000fe40000400000 */
[----:B------:R-:W-:Y:S02]  /*06c0*/  @!P3 FMUL R9, R9, 0.5 ;  /* 0x3f0000000909b820 */ /* 0x000fe40000400000 */
[----:B------:R-:W-:Y:S01]  /*06d0*/  @!P6 FMUL R4, R4, 0.5 ;  /* 0x3f0000000404e820 */ /* 0x000fe20000400000 */
[----:B------:R-:W1:Y:S01]  /*06e0*/  MUFU.EX2 R5, R8 ;  /* 0x0000000800057308 */ /* 0x000e620000000800 */
[----:B------:R-:W-:-:S07]  /*06f0*/  @!P4 FMUL R15, R15, 0.5 ;  /* 0x3f0000000f0fc820 */ /* 0x000fce0000400000 */
[----:B------:R-:W2:Y:S01]  /*0700*/  MUFU.EX2 R4, R4 ;  /* 0x0000000400047308 */ /* 0x000ea20000000800 */
[----:B-1----:R-:W-:-:S07]  /*0710*/  @!P5 FMUL R5, R5, R5 ;  /* 0x000000050505d220 */ /* 0x002fce0000400000 */
[----:B------:R-:W1:Y:S01]  /*0720*/  MUFU.EX2 R9, R9 ;  /* 0x0000000900097308 */ /* 0x000e620000000800 */
[----:B------:R-:W-:Y:S01]  /*0730*/  FSETP.GEU.AND P5, PT, R10, -126, PT ;  /* 0xc2fc00000a00780b */ /* 0x000fe20003fae000 */
[----:B------:R-:W-:Y:S01]  /*0740*/  FADD R5, RZ, R5 ;  /* 0x00000005ff057221 */ /* 0x000fe20000000000 */
[----:B--2---:R-:W-:-:S05]  /*0750*/  @!P6 FMUL R4, R4, R4 ;  /* 0x000000040404e220 */ /* 0x004fca0000400000 */
[----:B------:R-:W2:Y:S01]  /*0760*/  MUFU.EX2 R8, R15 ;  /* 0x0000000f00087308 */ /* 0x000ea20000000800 */
[----:B------:R-:W-:Y:S01]  /*0770*/  FSETP.GEU.AND P6, PT, R11, -126, PT ;  /* 0xc2fc00000b00780b */ /* 0x000fe20003fce000 */
[----:B------:R-:W-:-:S04]  /*0780*/  FADD R5, R5, R4 ;  /* 0x0000000405057221 */ /* 0x000fc80000000000 */
[----:B------:R-:W-:Y:S01]  /*0790*/  @!P5 FMUL R10, R10, 0.5 ;  /* 0x3f0000000a0ad820 */ /* 0x000fe20000400000 */
[----:B-1----:R-:W-:Y:S01]  /*07a0*/  @!P3 FMUL R9, R9, R9 ;  /* 0x000000090909b220 */ /* 0x002fe20000400000 */
[----:B------:R-:W-:Y:S02]  /*07b0*/  FSETP.GEU.AND P3, PT, R16, -126, PT ;  /* 0xc2fc00001000780b */ /* 0x000fe40003f6e000 */
[----:B------:R-:W1:Y:S01]  /*07c0*/  MUFU.EX2 R6, R10 ;  /* 0x0000000a00067308 */ /* 0x000e620000000800 */
[----:B------:R-:W-:-:S03]  /*07d0*/  FADD R9, RZ, R9 ;  /* 0x00000009ff097221 */ /* 0x000fc60000000000 */
[----:B------:R-:W-:Y:S01]  /*07e0*/  @!P6 FMUL R11, R11, 0.5 ;  /* 0x3f0000000b0be820 */ /* 0x000fe20000400000 */
[----:B--2---:R-:W-:Y:S01]  /*07f0*/  @!P4 FMUL R8, R8, R8 ;  /* 0x000000080808c220 */ /* 0x004fe20000400000 */
[----:B------:R-:W-:-:S03]  /*0800*/  FSETP.GEU.AND P4, PT, R17, -126, PT ;  /* 0xc2fc00001100780b */ /* 0x000fc60003f8e000 */
[----:B------:R-:W-:Y:S01]  /*0810*/  FADD R8, R9, R8 ;  /* 0x0000000809087221 */ /* 0x000fe20000000000 */
[----:B------:R-:W2:Y:S01]  /*0820*/  MUFU.EX2 R11, R11 ;  /* 0x0000000b000b7308 */ /* 0x000ea20000000800 */
[----:B------:R-:W-:Y:S02]  /*0830*/  @!P3 FMUL R16, R16, 0.5 ;  /* 0x3f0000001010b820 */ /* 0x000fe40000400000 */
[----:B------:R-:W-:Y:S01]  /*0840*/  FADD R5, R5, R8 ;  /* 0x0000000805057221 */ /* 0x000fe20000000000 */
[----:B-1----:R-:W-:-:S04]  /*0850*/  @!P5 FMUL R6, R6, R6 ;  /* 0x000000060606d220 */ /* 0x002fc80000400000 */
[----:B------:R-:W1:Y:S01]  /*0860*/  MUFU.EX2 R7, R16 ;  /* 0x0000001000077308 */ /* 0x000e620000000800 */
[----:B------:R-:W-:Y:S01]  /*0870*/  @!P4 FMUL R17, R17, 0.5 ;  /* 0x3f0000001111c820 */ /* 0x000fe20000400000 */
[----:B------:R-:W-:Y:S01]  /*0880*/  FADD R6, RZ, R6 ;  /* 0x00000006ff067221 */ /* 0x000fe20000000000 */
[----:B--2---:R-:W-:-:S05]  /*0890*/  @!P6 FMUL R11, R11, R11 ;  /* 0x0000000b0b0be220 */ /* 0x004fca0000400000 */
[----:B------:R-:W2:Y:S01]  /*08a0*/  MUFU.EX2 R18, R17 ;  /* 0x0000001100127308 */ /* 0x000ea20000000800 */
[----:B------:R-:W-:Y:S01]  /*08b0*/  FADD R11, RZ, R11 ;  /* 0x0000000bff0b7221 */ /* 0x000fe20000000000 */
[----:B-1----:R-:W-:-:S04]  /*08c0*/  @!P3 FMUL R7, R7, R7 ;  /* 0x000000070707b220 */ /* 0x002fc80000400000 */
[----:B------:R-:W-:Y:S01]  /*08d0*/  FADD R6, R6, R7 ;  /* 0x0000000706067221 */ /* 0x000fe20000000000 */
[----:B--2---:R-:W-:-:S03]  /*08e0*/  @!P4 FMUL R18, R18, R18 ;  /* 0x000000121212c220 */ /* 0x004fc60000400000 */
[----:B------:R-:W-:Y:S01]  /*08f0*/  FADD R6, R6, R5 ;  /* 0x0000000506067221 */ /* 0x000fe20000000000 */
[----:B------:R-:W-:-:S04]  /*0900*/  FADD R11, R11, R18 ;  /* 0x000000120b0b7221 */ /* 0x000fc80000000000 */
[----:B------:R-:W-:-:S05]  /*0910*/  FADD R6, R11, R6 ;  /* 0x000000060b067221 */ /* 0x000fca0000000000 */
[----:B------:R-:W1:Y:S02]  /*0920*/  SHFL.BFLY PT, R5, R6, 0x10, 0x1f ;  /* 0x0e001f0006057f89 */ /* 0x000e6400000e0000 */
[----:B-1----:R-:W-:-:S05]  /*0930*/  FADD R5, R6, R5 ;  /* 0x0000000506057221 */ /* 0x002fca0000000000 */
        /* <DEDUP_REMOVED lines=8> */
[----:B------:R-:W-:Y:S01]  /*09c0*/  @!P2 STS [R13+UR4], R10 ;  /* 0x0000000a0d00a988 */ /* 0x000fe20008000804 */
[----:B------:R-:W-:Y:S06]  /*09d0*/  BAR.SYNC.DEFER_BLOCKING 0x0 ;  /* 0x0000000000007b1d */ /* 0x000fec0000010000 */
[----:B------:R-:W1:Y:S04]  /*09e0*/  @!P1 LDS R12, [R0+UR4] ;  /* 0x00000004000c9984 */ /* 0x000e680008000800 */
[----:B-1----:R-:W1:Y:S02]  /*09f0*/  SHFL.BFLY PT, R5, R12, 0x8, 0x1f ;  /* 0x0d001f000c057f89 */ /* 0x002e6400000e0000 */
[----:B-1----:R-:W-:-:S05]  /*0a00*/  FADD R15, R12, R5 ;  /* 0x000000050c0f7221 */ /* 0x002fca0000000000 */
[----:B------:R-:W1:Y:S02]  /*0a10*/  SHFL.BFLY PT, R4, R15, 0x4, 0x1f ;  /* 0x0c801f000f047f89 */ /* 0x000e6400000e0000 */
[----:B-1----:R-:W-:-:S05]  /*0a20*/  FADD R16, R15, R4 ;  /* 0x000000040f107221 */ /* 0x002fca0000000000 */
[----:B------:R-:W1:Y:S02]  /*0a30*/  SHFL.BFLY PT, R5, R16, 0x2, 0x1f ;  /* 0x0c401f0010057f89 */ /* 0x000e6400000e0000 */
[----:B-1----:R-:W-:-:S05]  /*0a40*/  FADD R17, R16, R5 ;  /* 0x0000000510117221 */ /* 0x002fca0000000000 */
[----:B------:R-:W1:Y:S02]  /*0a50*/  SHFL.BFLY PT, R4, R17, 0x1, 0x1f ;  /* 0x0c201f0011047f89 */ /* 0x000e6400000e0000 */
[----:B-1----:R-:W-:-:S05]  /*0a60*/  FADD R19, R17, R4 ;  /* 0x0000000411137221 */ /* 0x002fca0000000000 */
[----:B------:R-:W-:Y:S01]  /*0a70*/  @P0 STS [R0+UR4], R19 ;  /* 0x0000001300000988 */ /* 0x000fe20008000804 */
[----:B------:R-:W-:Y:S06]  /*0a80*/  BAR.SYNC.DEFER_BLOCKING 0x0 ;  /* 0x0000000000007b1d */ /* 0x000fec0000010000 */
[----:B------:R-:W2:Y:S04]  /*0a90*/  LDG.E.EF.128 R8, desc[UR6][R2.64] ;  /* 0x0000000602087981 */ /* 0x000ea8000c0e1d00 */
[----:B------:R-:W3:Y:S04]  /*0aa0*/  LDG.E.EF.128 R4, desc[UR6][R2.64+0x2000] ;  /* 0x0020000602047981 */ /* 0x000ee8000c0e1d00 */
[----:B------:R-:W1:Y:S01]  /*0ab0*/  LDS R0, [UR4] ;  /* 0x00000004ff007984 */ /* 0x000e620008000800 */
[C---:B--2---:R-:W-:Y:S01]  /*0ac0*/  FADD R8, -R14.reuse, R8 ;  /* 0x000000080e087221 */ /* 0x044fe20000000100 */
[C---:B------:R-:W-:Y:S01]  /*0ad0*/  FADD R9, -R14.reuse, R9 ;  /* 0x000000090e097221 */ /* 0x040fe20000000100 */
[C---:B------:R-:W-:Y:S01]  /*0ae0*/  FADD R10, -R14.reuse, R10 ;  /* 0x0000000a0e0a7221 */ /* 0x040fe20000000100 */
[----:B------:R-:W-:Y:S01]  /*0af0*/  FADD R11, -R14, R11 ;  /* 0x0000000b0e0b7221 */ /* 0x000fe20000000100 */
[----:B------:R-:W-:Y:S01]  /*0b00*/  FMUL R8, R8, 1.4426950216293334961 ;  /* 0x3fb8aa3b08087820 */ /* 0x000fe20000400000 */
[----:B------:R-:W-:Y:S01]  /*0b10*/  FMUL R9, R9, 1.4426950216293334961 ;  /* 0x3fb8aa3b09097820 */ /* 0x000fe20000400000 */
[----:B------:R-:W-:Y:S01]  /*0b20*/  FMUL R10, R10, 1.4426950216293334961 ;  /* 0x3fb8aa3b0a0a7820 */ /* 0x000fe20000400000 */
[C---:B---3--:R-:W-:Y:S01]  /*0b30*/  FADD R4, -R14.reuse, R4 ;  /* 0x000000040e047221 */ /* 0x048fe20000000100 */
[----:B------:R-:W-:Y:S01]  /*0b40*/  FADD R5, -R14, R5 ;  /* 0x000000050e057221 */ /* 0x000fe20000000100 */
[----:B------:R-:W-:Y:S01]  /*0b50*/  FSETP.GEU.AND P1, PT, R8, -126, PT ;  /* 0xc2fc00000800780b */ /* 0x000fe20003f2e000 */
[C---:B------:R-:W-:Y:S01]  /*0b60*/  FADD R6, -R14.reuse, R6 ;  /* 0x000000060e067221 */ /* 0x040fe20000000100 */
[----:B------:R-:W-:Y:S01]  /*0b70*/  FSETP.GEU.AND P6, PT, R9, -126, PT ;  /* 0xc2fc00000900780b */ /* 0x000fe20003fce000 */
[----:B------:R-:W-:Y:S01]  /*0b80*/  FADD R7, -R14, R7 ;  /* 0x000000070e077221 */ /* 0x000fe20000000100 */
[----:B------:R-:W-:Y:S01]  /*0b90*/  FSETP.GEU.AND P5, PT, R10, -126, PT ;  /* 0xc2fc00000a00780b */ /* 0x000fe20003fae000 */
[----:B------:R-:W-:Y:S01]  /*0ba0*/  FMUL R11, R11, 1.4426950216293334961 ;  /* 0x3fb8aa3b0b0b7820 */ /* 0x000fe20000400000 */
[----:B------:R-:W-:Y:S01]  /*0bb0*/  FMUL R4, R4, 1.4426950216293334961 ;  /* 0x3fb8aa3b04047820 */ /* 0x000fe20000400000 */
[----:B------:R-:W-:Y:S01]  /*0bc0*/  FMUL R5, R5, 1.4426950216293334961 ;  /* 0x3fb8aa3b05057820 */ /* 0x000fe20000400000 */
[----:B------:R-:W-:Y:S01]  /*0bd0*/  FMUL R6, R6, 1.4426950216293334961 ;  /* 0x3fb8aa3b06067820 */ /* 0x000fe20000400000 */
[----:B------:R-:W-:Y:S01]  /*0be0*/  FMUL R7, R7, 1.4426950216293334961 ;  /* 0x3fb8aa3b07077820 */ /* 0x000fe20000400000 */
[----:B------:R-:W-:-:S02]  /*0bf0*/  FSETP.GEU.AND P0, PT, R11, -126, PT ;  /* 0xc2fc00000b00780b */ /* 0x000fc40003f0e000 */
[----:B------:R-:W-:Y:S01]  /*0c00*/  FSETP.GEU.AND P4, PT, R4, -126, PT ;  /* 0xc2fc00000400780b */ /* 0x000fe20003f8e000 */
[----:B------:R-:W-:Y:S01]  /*0c10*/  @!P1 FMUL R8, R8, 0.5 ;  /* 0x3f00000008089820 */ /* 0x000fe20000400000 */
[----:B------:R-:W-:Y:S01]  /*0c20*/  FSETP.GEU.AND P3, PT, R5, -126, PT ;  /* 0xc2fc00000500780b */ /* 0x000fe20003f6e000 */
[----:B------:R-:W-:Y:S01]  /*0c30*/  @!P6 FMUL R9, R9, 0.5 ;  /* 0x3f0000000909e820 */ /* 0x000fe20000400000 */
[----:B------:R-:W-:Y:S01]  /*0c40*/  FSETP.GEU.AND P2, PT, R6, -126, PT ;  /* 0xc2fc00000600780b */ /* 0x000fe20003f4e000 */
[----:B------:R-:W-:Y:S02]  /*0c50*/  @!P5 FMUL R10, R10, 0.5 ;  /* 0x3f0000000a0ad820 */ /* 0x000fe40000400000 */
[----:B------:R-:W2:Y:S04]  /*0c60*/  MUFU.EX2 R8, R8 ;  /* 0x0000000800087308 */ /* 0x000ea80000000800 */
[----:B------:R-:W-:-:S02]  /*0c70*/  @!P0 FMUL R11, R11, 0.5 ;  /* 0x3f0000000b0b8820 */ /* 0x000fc40000400000 */
[----:B------:R-:W-:Y:S02]  /*0c80*/  @!P4 FMUL R4, R4, 0.5 ;  /* 0x3f0000000404c820 */ /* 0x000fe40000400000 */
[----:B------:R-:W3:Y:S01]  /*0c90*/  MUFU.EX2 R9, R9 ;  /* 0x0000000900097308 */ /* 0x000ee20000000800 */
[----:B------:R-:W-:Y:S01]  /*0ca0*/  @!P3 FMUL R5, R5, 0.5 ;  /* 0x3f0000000505b820 */ /* 0x000fe20000400000 */
[----:B------:R-:W-:Y:S01]  /*0cb0*/  @!P2 FMUL R6, R6, 0.5 ;  /* 0x3f0000000606a820 */ /* 0x000fe20000400000 */
[----:B--2---:R-:W-:-:S05]  /*0cc0*/  @!P1 FMUL R8, R8, R8 ;  /* 0x0000000808089220 */ /* 0x004fca0000400000 */
[----:B------:R-:W2:Y:S01]  /*0cd0*/  MUFU.EX2 R10, R10 ;  /* 0x0000000a000a7308 */ /* 0x000ea20000000800 */
[----:B------:R-:W-:Y:S01]  /*0ce0*/  FSETP.GEU.AND P1, PT, R7, -126, PT ;  /* 0xc2fc00000700780b */ /* 0x000fe20003f2e000 */
[----:B---3--:R-:W-:Y:S01]  /*0cf0*/  @!P6 FMUL R9, R9, R9 ;  /* 0x000000090909e220 */ /* 0x008fe20000400000 */
[----:B-1----:R-:W-:-:S05]  /*0d00*/  FSETP.GT.AND P6, PT, |R0|, 8.50705917302346158658e+37, PT ;  /* 0x7e8000000000780b */ /* 0x002fca0003fc4200 */
[----:B------:R-:W1:Y:S06]  /*0d10*/  MUFU.EX2 R11, R11 ;  /* 0x0000000b000b7308 */ /* 0x000e6c0000000800 */
[----:B------:R-:W-:Y:S01]  /*0d20*/  @!P1 FMUL R7, R7, 0.5 ;  /* 0x3f00000007079820 */ /* 0x000fe20000400000 */
[----:B--2---:R-:W-:Y:S01]  /*0d30*/  @!P5 FMUL R10, R10, R10 ;  /* 0x0000000a0a0ad220 */ /* 0x004fe20000400000 */
[C---:B------:R-:W-:Y:S01]  /*0d40*/  FSETP.GEU.AND P5, PT, |R0|.reuse, 1.175494350822287508e-38, PT ;  /* 0x008000000000780b */ /* 0x040fe20003fae200 */
[----:B------:R-:W2:Y:S01]  /*0d50*/  MUFU.EX2 R13, R4 ;  /* 0x00000004000d7308 */ /* 0x000ea20000000800 */
[----:B------:R-:W-:Y:S01]  /*0d60*/  @P6 FMUL R0, R0, 0.25 ;  /* 0x3e80000000006820 */ /* 0x000fe20000400000 */
[----:B------:R-:W-:Y:S01]  /*0d70*/  @P6 FMUL R8, R8, 0.25 ;  /* 0x3e80000008086820 */ /* 0x000fe20000400000 */
[----:B------:R-:W-:Y:S01]  /*0d80*/  @P6 FMUL R9, R9, 0.25 ;  /* 0x3e80000009096820 */ /* 0x000fe20000400000 */
[----:B-1----:R-:W-:-:S04]  /*0d90*/  @!P0 FMUL R11, R11, R11 ;  /* 0x0000000b0b0b8220 */ /* 0x002fc80000400000 */
[----:B------:R-:W1:Y:S01]  /*0da0*/  MUFU.EX2 R15, R5 ;  /* 0x00000005000f7308 */ /* 0x000e620000000800 */
[----:B------:R-:W-:Y:S01]  /*0db0*/  @P6 FMUL R10, R10, 0.25 ;  /* 0x3e8000000a0a6820 */ /* 0x000fe20000400000 */
[----:B------:R-:W-:Y:S02]  /*0dc0*/  @P6 FMUL R11, R11, 0.25 ;  /* 0x3e8000000b0b6820 */ /* 0x000fe40000400000 */
[----:B------:R-:W-:Y:S01]  /*0dd0*/  @!P5 FMUL R0, R0, 16777216 ;  /* 0x4b8000000000d820 */ /* 0x000fe20000400000 */
[----:B------:R-:W-:Y:S01]  /*0de0*/  @!P5 FMUL R8, R8, 16777216 ;  /* 0x4b8000000808d820 */ /* 0x000fe20000400000 */
[----:B------:R-:W-:Y:S01]  /*0df0*/  @!P5 FMUL R9, R9, 16777216 ;  /* 0x4b8000000909d820 */ /* 0x000fe20000400000 */
[----:B--2---:R-:W-:Y:S01]  /*0e00*/  @!P4 FMUL R13, R13, R13 ;  /* 0x0000000d0d0dc220 */ /* 0x004fe20000400000 */
[----:B------:R-:W2:Y:S01]  /*0e10*/  MUFU.EX2 R17, R6 ;  /* 0x0000000600117308 */ /* 0x000ea20000000800 */
[----:B------:R-:W-:Y:S01]  /*0e20*/  @!P5 FMUL R10, R10, 16777216 ;  /* 0x4b8000000a0ad820 */ /* 0x000fe20000400000 */
[----:B------:R-:W-:Y:S01]  /*0e30*/  @!P5 FMUL R11, R11, 16777216 ;  /* 0x4b8000000b0bd820 */ /* 0x000fe20000400000 */
[----:B------:R-:W-:Y:S01]  /*0e40*/  @P6 FMUL R13, R13, 0.25 ;  /* 0x3e8000000d0d6820 */ /* 0x000fe20000400000 */
[----:B-1----:R-:W-:-:S04]  /*0e50*/  @!P3 FMUL R15, R15, R15 ;  /* 0x0000000f0f0fb220 */ /* 0x002fc80000400000 */
[----:B------:R-:W1:Y:S01]  /*0e60*/  MUFU.EX2 R19, R7 ;  /* 0x0000000700137308 */ /* 0x000e620000000800 */
[----:B------:R-:W-:Y:S01]  /*0e70*/  @!P5 FMUL R13, R13, 16777216 ;  /* 0x4b8000000d0dd820 */ /* 0x000fe20000400000 */
[----:B------:R-:W-:Y:S01]  /*0e80*/  @P6 FMUL R15, R15, 0.25 ;  /* 0x3e8000000f0f6820 */ /* 0x000fe20000400000 */
[----:B--2---:R-:W-:-:S05]  /*0e90*/  @!P2 FMUL R17, R17, R17 ;  /* 0x000000111111a220 */ /* 0x004fca0000400000 */
[----:B------:R-:W2:Y:S01]  /*0ea0*/  MUFU.RCP R0, R0 ;  /* 0x0000000000007308 */ /* 0x000ea20000001000 */
[----:B------:R-:W-:Y:S01]  /*0eb0*/  @!P5 FMUL R15, R15, 16777216 ;  /* 0x4b8000000f0fd820 */ /* 0x000fe20000400000 */
[----:B------:R-:W-:Y:S01]  /*0ec0*/  @P6 FMUL R17, R17, 0.25 ;  /* 0x3e80000011116820 */ /* 0x000fe20000400000 */
[----:B-1----:R-:W-:-:S03]  /*0ed0*/  @!P1 FMUL R19, R19, R19 ;  /* 0x0000001313139220 */ /* 0x002fc60000400000 */
[----:B------:R-:W-:Y:S01]  /*0ee0*/  @!P5 FMUL R17, R17, 16777216 ;  /* 0x4b8000001111d820 */ /* 0x000fe20000400000 */
[----:B------:R-:W-:-:S04]  /*0ef0*/  @P6 FMUL R19, R19, 0.25 ;  /* 0x3e80000013136820 */ /* 0x000fc80000400000 */
[----:B------:R-:W-:Y:S01]  /*0f00*/  @!P5 FMUL R19, R19, 16777216 ;  /* 0x4b8000001313d820 */ /* 0x000fe20000400000 */
[C---:B--2---:R-:W-:Y:S01]  /*0f10*/  FMUL R4, R0.reuse, R8 ;  /* 0x0000000800047220 */ /* 0x044fe20000400000 */
[C---:B------:R-:W-:Y:S01]  /*0f20*/  FMUL R5, R0.reuse, R9 ;  /* 0x0000000900057220 */ /* 0x040fe20000400000 */
[C---:B------:R-:W-:Y:S01]  /*0f30*/  FMUL R6, R0.reuse, R10 ;  /* 0x0000000a00067220 */ /* 0x040fe20000400000 */
[C---:B------:R-:W-:Y:S01]  /*0f40*/  FMUL R7, R0.reuse, R11 ;  /* 0x0000000b00077220 */ /* 0x040fe20000400000 */
[C---:B------:R-:W-:Y:S01]  /*0f50*/  FMUL R8, R0.reuse, R13 ;  /* 0x0000000d00087220 */ /* 0x040fe20000400000 */
[C---:B------:R-:W-:Y:S01]  /*0f60*/  FMUL R9, R0.reuse, R15 ;  /* 0x0000000f00097220 */ /* 0x040fe20000400000 */
[C---:B------:R-:W-:Y:S01]  /*0f70*/  FMUL R10, R0.reuse, R17 ;  /* 0x00000011000a7220 */ /* 0x040fe20000400000 */
[----:B------:R-:W-:Y:S01]  /*0f80*/  FMUL R11, R0, R19 ;  /* 0x00000013000b7220 */ /* 0x000fe20000400000 */
[----:B------:R-:W-:Y:S04]  /*0f90*/  STG.E.128 desc[UR6][R2.64], R4 ;  /* 0x0000000402007986 */ /* 0x000fe8000c101d06 */
[----:B------:R-:W-:Y:S01]  /*0fa0*/  STG.E.128 desc[UR6][R2.64+0x2000], R8 ;  /* 0x0020000802007986 */ /* 0x000fe2000c101d06 */
[----:B------:R-:W-:Y:S05]  /*0fb0*/  EXIT ;  /* 0x000000000000794d */ /* 0x000fea0003800000 */
.L_x_0:
[----:B------:R-:W-:-:S00]  /*0fc0*/  BRA `(.L_x_0) ;  /* 0xfffffffc00fc7947 */ /* 0x000fc0000383ffff */
[----:B------:R-:W-:-:S00]  /*0fd0*/  NOP ;  /* 0x0000000000007918 */ /* 0x000fc00000000000 */
        /* <DEDUP_REMOVED lines=10> */
.L_x_1:


//--------------------- .nv.shared.triton_red_fused__softmax_1 --------------------------
	.section	.nv.shared.triton_red_fused__softmax_1,"aw",@nobits
	.sectionflags	@""
	.align	16
	.zero		1024


//--------------------- .nv.constant0.triton_red_fused__softmax_1 --------------------------
	.section	.nv.constant0.triton_red_fused__softmax_1,"a",@progbits
	.sectionflags	@""
	.align	4
.nv.constant0.triton_red_fused__softmax_1:
	.zero		544
